	.headerflags	@"EF_CUDA_TEXMODE_UNIFIED EF_CUDA_64BIT_ADDRESS EF_CUDA_ACCELERATORS EF_CUDA_SM90 EF_CUDA_VIRTUAL_SM(EF_CUDA_SM90)"
	.elftype	@"ET_EXEC"


//--------------------- .nv.info                  --------------------------
	.section	.nv.info,"",@"SHT_CUDA_INFO"
	.align	4


	//----- nvinfo : EIATTR_REGCOUNT
	.align		4
        /*0000*/ 	.byte	0x04, 0x2f
        /*0002*/ 	.short	(.L_1 - .L_0)
	.align		4
.L_0:
        /*0004*/ 	.word	index@(triton_poi_fused__prelu_kernel_add_3)
        /*0008*/ 	.word	0x00000016


	//----- nvinfo : EIATTR_MIN_STACK_SIZE
	.align		4
.L_1:
        /*000c*/ 	.byte	0x04, 0x12
        /*000e*/ 	.short	(.L_3 - .L_2)
	.align		4
.L_2:
        /*0010*/ 	.word	index@(triton_poi_fused__prelu_kernel_add_3)
        /*0014*/ 	.word	0x00000000


	//----- nvinfo : EIATTR_FRAME_SIZE
	.align		4
.L_3:
        /*0018*/ 	.byte	0x04, 0x11
        /*001a*/ 	.short	(.L_5 - .L_4)
	.align		4
.L_4:
        /*001c*/ 	.word	index@(triton_poi_fused__prelu_kernel_add_3)
        /*0020*/ 	.word	0x00000000


	//----- nvinfo : EIATTR_MIN_STACK_SIZE
	.align		4
.L_5:
        /*0024*/ 	.byte	0x04, 0x12
        /*0026*/ 	.short	(.L_7 - .L_6)
	.align		4
.L_6:
        /*0028*/ 	.word	index@(triton_poi_fused__prelu_kernel_add_3)
        /*002c*/ 	.word	0x00000000
.L_7:


//--------------------- .nv.info.triton_poi_fused__prelu_kernel_add_3 --------------------------
	.section	.nv.info.triton_poi_fused__prelu_kernel_add_3,"",@"SHT_CUDA_INFO"
	.sectionflags	@""
	.align	4


	//----- nvinfo : EIATTR_CUDA_API_VERSION
	.align		4
        /*0000*/ 	.byte	0x04, 0x37
        /*0002*/ 	.short	(.L_9 - .L_8)
.L_8:
        /*0004*/ 	.word	0x0000007c


	//----- nvinfo : EIATTR_KPARAM_INFO
	.align		4
.L_9:
        /*0008*/ 	.byte	0x04, 0x17
        /*000a*/ 	.short	(.L_11 - .L_10)
.L_10:
        /*000c*/ 	.word	0x00000000
        /*0010*/ 	.short	0x0004
        /*0012*/ 	.short	0x0020
        /*0014*/ 	.byte	0x00, 0xf0, 0x11, 0x00


	//----- nvinfo : EIATTR_KPARAM_INFO
	.align		4
.L_11:
        /*0018*/ 	.byte	0x04, 0x17
        /*001a*/ 	.short	(.L_13 - .L_12)
.L_12:
        /*001c*/ 	.word	0x00000000
        /*0020*/ 	.short	0x0003
        /*0022*/ 	.short	0x0018
        /*0024*/ 	.byte	0x00, 0xf4, 0x21, 0x00


	//----- nvinfo : EIATTR_KPARAM_INFO
	.align		4
.L_13:
        /*0028*/ 	.byte	0x04, 0x17
        /*002a*/ 	.short	(.L_15 - .L_14)
.L_14:
        /*002c*/ 	.word	0x00000000
        /*0030*/ 	.short	0x0002
        /*0032*/ 	.short	0x0010
        /*0034*/ 	.byte	0x00, 0xf4, 0x21, 0x00


	//----- nvinfo : EIATTR_KPARAM_INFO
	.align		4
.L_15:
        /*0038*/ 	.byte	0x04, 0x17
        /*003a*/ 	.short	(.L_17 - .L_16)
.L_16:
        /*003c*/ 	.word	0x00000000
        /*0040*/ 	.short	0x0001
        /*0042*/ 	.short	0x0008
        /*0044*/ 	.byte	0x00, 0xf4, 0x21, 0x00


	//----- nvinfo : EIATTR_KPARAM_INFO
	.align		4
.L_17:
        /*0048*/ 	.byte	0x04, 0x17
        /*004a*/ 	.short	(.L_19 - .L_18)
.L_18:
        /*004c*/ 	.word	0x00000000
        /*0050*/ 	.short	0x0000
        /*0052*/ 	.short	0x0000
        /*0054*/ 	.byte	0x00, 0xf4, 0x21, 0x00


	//----- nvinfo : EIATTR_SPARSE_MMA_MASK
	.align		4
.L_19:
        /*0058*/ 	.byte	0x03, 0x50
        /*005a*/ 	.short	0x0000


	//----- nvinfo : EIATTR_MAXREG_COUNT
	.align		4
        /*005c*/ 	.byte	0x03, 0x1b
        /*005e*/ 	.short	0x00ff


	//----- nvinfo : EIATTR_EXIT_INSTR_OFFSETS
	.align		4
        /*0060*/ 	.byte	0x04, 0x1c
        /*0062*/ 	.short	(.L_21 - .L_20)


	//   ....[0]....
.L_20:
        /*0064*/ 	.word	0x00000320


	//   ....[1]....
        /*0068*/ 	.word	0x00000340


	//----- nvinfo : EIATTR_REQNTID
	.align		4
.L_21:
        /*006c*/ 	.byte	0x04, 0x10
        /*006e*/ 	.short	(.L_23 - .L_22)
.L_22:
        /*0070*/ 	.word	0x00000080
        /*0074*/ 	.word	0x00000001
        /*0078*/ 	.word	0x00000001


	//----- nvinfo : EIATTR_CBANK_PARAM_SIZE
	.align		4
.L_23:
        /*007c*/ 	.byte	0x03, 0x19
        /*007e*/ 	.short	0x0024


	//----- nvinfo : EIATTR_PARAM_CBANK
	.align		4
        /*0080*/ 	.byte	0x04, 0x0a
        /*0082*/ 	.short	(.L_25 - .L_24)
	.align		4
.L_24:
        /*0084*/ 	.word	index@(.nv.constant0.triton_poi_fused__prelu_kernel_add_3)
        /*0088*/ 	.short	0x0210
        /*008a*/ 	.short	0x0024


	//----- nvinfo : EIATTR_SW_WAR
	.align		4
.L_25:
        /*008c*/ 	.byte	0x04, 0x36
        /*008e*/ 	.short	(.L_27 - .L_26)
.L_26:
        /*0090*/ 	.word	0x00000008
.L_27:


//--------------------- .nv.callgraph             --------------------------
	.section	.nv.callgraph,"",@"SHT_CUDA_CALLGRAPH"
	.align	4
	.sectionentsize	8
	.align		4
        /*0000*/ 	.word	0x00000000
	.align		4
        /*0004*/ 	.word	0xffffffff
	.align		4
        /*0008*/ 	.word	0x00000000
	.align		4
        /*000c*/ 	.word	0xfffffffe
	.align		4
        /*0010*/ 	.word	0x00000000
	.align		4
        /*0014*/ 	.word	0xfffffffd
	.align		4
        /*0018*/ 	.word	0x00000000
	.align		4
        /*001c*/ 	.word	0xfffffffc


//--------------------- .text.triton_poi_fused__prelu_kernel_add_3 --------------------------
	.section	.text.triton_poi_fused__prelu_kernel_add_3,"ax",@progbits
	.align	128
        .global         triton_poi_fused__prelu_kernel_add_3
        .type           triton_poi_fused__prelu_kernel_add_3,@function
        .size           triton_poi_fused__prelu_kernel_add_3,(.L_x_1 - triton_poi_fused__prelu_kernel_add_3)
        .other          triton_poi_fused__prelu_kernel_add_3,@"STO_CUDA_ENTRY STV_DEFAULT"
triton_poi_fused__prelu_kernel_add_3:
.text.triton_poi_fused__prelu_kernel_add_3:
[----:B------:R-:W0:Y:S02]  /*0000*/  LDC R1, c[0x0][0x28] ;  /* 0x00000a00ff017b82 */ /* 0x000e240000000800 */
[----:B------:R-:W1:Y:S01]  /*0010*/  S2R R0, SR_TID.X ;  /* 0x0000000000007919 */ /* 0x000e620000002100 */
[----:B------:R-:W-:Y:S01]  /*0020*/  HFMA2.MMA R2, -RZ, RZ, 0, 0 ;  /* 0x00000000ff027435 */ /* 0x000fe200000001ff */
[----:B------:R-:W2:Y:S01]  /*0030*/  LDC.64 R10, c[0x0][0x210] ;  /* 0x00008400ff0a7b82 */ /* 0x000ea20000000a00 */
[----:B------:R-:W-:Y:S01]  /*0040*/  IMAD.MOV.U32 R12, RZ, RZ, RZ ;  /* 0x000000ffff0c7224 */ /* 0x000fe200078e00ff */
[----:B------:R-:W3:Y:S01]  /*0050*/  S2R R3, SR_CTAID.X ;  /* 0x0000000000037919 */ /* 0x000ee20000002500 */
[----:B------:R-:W-:-:S05]  /*0060*/  ULDC.64 UR4, c[0x0][0x208] ;  /* 0x0000820000047ab9 */ /* 0x000fca0000000a00 */
[----:B------:R-:W4:Y:S08]  /*0070*/  LDC.64 R8, c[0x0][0x218] ;  /* 0x00008600ff087b82 */ /* 0x000f300000000a00 */
[----:B------:R-:W5:Y:S01]  /*0080*/  LDC.64 R6, c[0x0][0x220] ;  /* 0x00008800ff067b82 */ /* 0x000f620000000a00 */
[----:B-1----:R-:W-:-:S04]  /*0090*/  SHF.L.U32 R0, R0, 0x1, RZ ;  /* 0x0000000100007819 */ /* 0x002fc800000006ff */
[----:B------:R-:W-:-:S04]  /*00a0*/  LOP3.LUT R0, R0, 0xfe, RZ, 0xc0, !PT ;  /* 0x000000fe00007812 */ /* 0x000fc800078ec0ff */
[----:B---3--:R-:W-:-:S04]  /*00b0*/  LEA R3, R3, R0, 0x8 ;  /* 0x0000000003037211 */ /* 0x008fc800078e40ff */
[C---:B------:R-:W-:Y:S01]  /*00c0*/  ISETP.GE.AND P2, PT, R3.reuse, 0x1c00, PT ;  /* 0x00001c000300780c */ /* 0x040fe20003f46270 */
[C---:B------:R-:W-:Y:S02]  /*00d0*/  VIADD R13, R3.reuse, 0x1 ;  /* 0x00000001030d7836 */ /* 0x040fe40000000000 */
[----:B------:R-:W-:-:S04]  /*00e0*/  IMAD.HI R0, R3, -0x6db6db6d, R2 ;  /* 0x9249249303007827 */ /* 0x000fc800078e0202 */
[----:B------:R-:W-:Y:S01]  /*00f0*/  IMAD.HI R4, R13, -0x6db6db6d, R12 ;  /* 0x924924930d047827 */ /* 0x000fe200078e020c */
[----:B------:R-:W-:-:S03]  /*0100*/  SHF.R.U32.HI R5, RZ, 0x1f, R0 ;  /* 0x0000001fff057819 */ /* 0x000fc60000011600 */
[----:B--2---:R-:W-:Y:S01]  /*0110*/  IMAD.WIDE R10, R3, 0x4, R10 ;  /* 0x00000004030a7825 */ /* 0x004fe200078e020a */
[----:B------:R-:W-:Y:S02]  /*0120*/  SHF.R.U32.HI R15, RZ, 0x1f, R4 ;  /* 0x0000001fff0f7819 */ /* 0x000fe40000011604 */
[----:B------:R-:W-:Y:S02]  /*0130*/  LEA.HI.SX32 R2, R0, R5, 0x1b ;  /* 0x0000000500027211 */ /* 0x000fe400078fdaff */
[----:B------:R-:W-:Y:S02]  /*0140*/  LEA.HI.SX32 R15, R4, R15, 0x1b ;  /* 0x0000000f040f7211 */ /* 0x000fe400078fdaff */
[----:B------:R-:W-:Y:S02]  /*0150*/  CS2R R4, SRZ ;  /* 0x0000000000047805 */ /* 0x000fe4000001ff00 */
[----:B------:R-:W-:Y:S01]  /*0160*/  LEA.HI R0, R2, R2, RZ, 0x5 ;  /* 0x0000000202007211 */ /* 0x000fe200078f28ff */
[----:B------:R-:W-:-:S03]  /*0170*/  IMAD R17, R15, -0x38, R13 ;  /* 0xffffffc80f117824 */ /* 0x000fc600078e020d */
[----:B------:R-:W-:Y:S01]  /*0180*/  LOP3.LUT R13, R0, 0xffffffe0, RZ, 0xc0, !PT ;  /* 0xffffffe0000d7812 */ /* 0x000fe200078ec0ff */
[C---:B------:R-:W-:Y:S01]  /*0190*/  IMAD R15, R2.reuse, -0x38, R3 ;  /* 0xffffffc8020f7824 */ /* 0x040fe200078e0203 */
[----:B------:R1:W2:Y:S01]  /*01a0*/  @!P2 LDG.E.64 R4, desc[UR4][R10.64] ;  /* 0x000000040a04a981 */ /* 0x0002a2000c1e1b00 */
[C---:B------:R-:W-:Y:S01]  /*01b0*/  IMAD R17, R2.reuse, 0x3a, R17 ;  /* 0x0000003a02117824 */ /* 0x040fe200078e0211 */
[----:B------:R-:W-:Y:S01]  /*01c0*/  IADD3 R13, R2, -R13, RZ ;  /* 0x8000000d020d7210 */ /* 0x000fe20007ffe0ff */
[----:B------:R-:W-:Y:S01]  /*01d0*/  IMAD R15, R2, 0x3a, R15 ;  /* 0x0000003a020f7824 */ /* 0x000fe200078e020f */
[----:B------:R-:W-:Y:S01]  /*01e0*/  MOV R0, RZ ;  /* 0x000000ff00007202 */ /* 0x000fe20000000f00 */
[----:B------:R-:W-:Y:S02]  /*01f0*/  VIADD R17, R17, 0x1 ;  /* 0x0000000111117836 */ /* 0x000fe40000000000 */
[----:B----4-:R-:W-:Y:S01]  /*0200*/  IMAD.WIDE R8, R13, 0x4, R8 ;  /* 0x000000040d087825 */ /* 0x010fe200078e0208 */
[----:B------:R-:W-:-:S02]  /*0210*/  IADD3 R19, R15, 0x1, RZ ;  /* 0x000000010f137810 */ /* 0x000fc40007ffe0ff */
[----:B------:R-:W-:Y:S01]  /*0220*/  CS2R R14, SRZ ;  /* 0x00000000000e7805 */ /* 0x000fe2000001ff00 */
[----:B-1----:R-:W1:Y:S01]  /*0230*/  LDC.64 R10, c[0x0][0x228] ;  /* 0x00008a00ff0a7b82 */ /* 0x002e620000000a00 */
[----:B------:R-:W3:Y:S01]  /*0240*/  @!P2 LDG.E.EL R0, desc[UR4][R8.64] ;  /* 0x000000040800a981 */ /* 0x000ee2000c2e1900 */
[----:B-----5:R-:W-:-:S03]  /*0250*/  IMAD.WIDE R12, R19, 0x4, R6 ;  /* 0x00000004130c7825 */ /* 0x020fc600078e0206 */
[----:B------:R-:W4:Y:S01]  /*0260*/  @!P2 LDG.E.EL R15, desc[UR4][R8.64] ;  /* 0x00000004080fa981 */ /* 0x000f22000c2e1900 */
[----:B------:R-:W-:Y:S01]  /*0270*/  IMAD.WIDE R6, R17, 0x4, R6 ;  /* 0x0000000411067825 */ /* 0x000fe200078e0206 */
[----:B------:R-:W-:-:S04]  /*0280*/  HFMA2.MMA R17, -RZ, RZ, 0, 0 ;  /* 0x00000000ff117435 */ /* 0x000fc800000001ff */
[----:B------:R-:W5:Y:S06]  /*0290*/  @!P2 LDG.E R14, desc[UR4][R6.64] ;  /* 0x00000004060ea981 */ /* 0x000f6c000c1e1900 */
[----:B------:R-:W5:Y:S01]  /*02a0*/  @!P2 LDG.E R17, desc[UR4][R12.64] ;  /* 0x000000040c11a981 */ /* 0x000f62000c1e1900 */
[----:B-1----:R-:W-:Y:S01]  /*02b0*/  IMAD.WIDE R2, R3, 0x4, R10 ;  /* 0x0000000403027825 */ /* 0x002fe200078e020a */
[----:B--2---:R-:W-:Y:S02]  /*02c0*/  FSETP.GT.AND P0, PT, R4, RZ, PT ;  /* 0x000000ff0400720b */ /* 0x004fe40003f04000 */
[----:B------:R-:W-:-:S13]  /*02d0*/  FSETP.GT.AND P1, PT, R5, RZ, PT ;  /* 0x000000ff0500720b */ /* 0x000fda0003f24000 */
[----:B---3--:R-:W-:Y:S01]  /*02e0*/  @!P1 FMUL R5, R0, R5 ;  /* 0x0000000500059220 */ /* 0x008fe20000400000 */
[----:B----4-:R-:W-:-:S03]  /*02f0*/  @!P0 FMUL R4, R15, R4 ;  /* 0x000000040f048220 */ /* 0x010fc60000400000 */
[----:B-----5:R-:W-:Y:S01]  /*0300*/  FADD R5, R5, R14 ;  /* 0x0000000e05057221 */ /* 0x020fe20000000000 */
[----:B------:R-:W-:Y:S01]  /*0310*/  FADD R4, R4, R17 ;  /* 0x0000001104047221 */ /* 0x000fe20000000000 */
[----:B------:R-:W-:Y:S06]  /*0320*/  @P2 EXIT ;  /* 0x000000000000294d */ /* 0x000fec0003800000 */
[----:B------:R-:W-:Y:S01]  /*0330*/  STG.E.64 desc[UR4][R2.64], R4 ;  /* 0x0000000402007986 */ /* 0x000fe2000c101b04 */
[----:B------:R-:W-:Y:S05]  /*0340*/  EXIT ;  /* 0x000000000000794d */ /* 0x000fea0003800000 */
.L_x_0:
[----:B------:R-:W-:-:S00]  /*0350*/  BRA `(.L_x_0) ;  /* 0xfffffffc00fc7947 */ /* 0x000fc0000383ffff */
[----:B------:R-:W-:-:S00]  /*0360*/  NOP ;  /* 0x0000000000007918 */ /* 0x000fc00000000000 */
        /* <DEDUP_REMOVED lines=9> */
.L_x_1:


//--------------------- .nv.constant0.triton_poi_fused__prelu_kernel_add_3 --------------------------
	.section	.nv.constant0.triton_poi_fused__prelu_kernel_add_3,"a",@progbits
	.sectionflags	@""
	.align	4
.nv.constant0.triton_poi_fused__prelu_kernel_add_3:
	.zero		564
